//
// Generated by NVIDIA NVVM Compiler
//
// Compiler Build ID: CL-36424714
// Cuda compilation tools, release 13.0, V13.0.88
// Based on NVVM 20.0.0
//

.version 9.0
.target sm_100
.address_size 64

	// .globl	_Z16dotProductKernelPKdS0_Pdi
// _ZZ16dotProductKernelPKdS0_PdiE5cache has been demoted

.visible .entry _Z16dotProductKernelPKdS0_Pdi(
	.param .u64 .ptr .align 1 _Z16dotProductKernelPKdS0_Pdi_param_0,
	.param .u64 .ptr .align 1 _Z16dotProductKernelPKdS0_Pdi_param_1,
	.param .u64 .ptr .align 1 _Z16dotProductKernelPKdS0_Pdi_param_2,
	.param .u32 _Z16dotProductKernelPKdS0_Pdi_param_3
)
{
	.reg .pred 	%p<7>;
	.reg .b32 	%r<19>;
	.reg .b64 	%rd<10>;
	.reg .b64 	%fd<15>;
	// demoted variable
	.shared .align 8 .b8 _ZZ16dotProductKernelPKdS0_PdiE5cache[2048];
	ld.param.u64 	%rd3, [_Z16dotProductKernelPKdS0_Pdi_param_0];
	ld.param.u64 	%rd4, [_Z16dotProductKernelPKdS0_Pdi_param_1];
	ld.param.u64 	%rd5, [_Z16dotProductKernelPKdS0_Pdi_param_2];
	ld.param.u32 	%r10, [_Z16dotProductKernelPKdS0_Pdi_param_3];
	mov.u32 	%r1, %tid.x;
	mov.u32 	%r11, %ctaid.x;
	mov.u32 	%r18, %ntid.x;
	mad.lo.s32 	%r17, %r11, %r18, %r1;
	setp.ge.s32 	%p1, %r17, %r10;
	mov.f64 	%fd14, 0d0000000000000000;
	@%p1 bra 	$L__BB0_3;
	mov.u32 	%r12, %nctaid.x;
	mul.lo.s32 	%r4, %r18, %r12;
	cvta.to.global.u64 	%rd1, %rd3;
	cvta.to.global.u64 	%rd2, %rd4;
	mov.f64 	%fd14, 0d0000000000000000;
$L__BB0_2:
	mul.wide.s32 	%rd6, %r17, 8;
	add.s64 	%rd7, %rd1, %rd6;
	ld.global.f64 	%fd6, [%rd7];
	add.s64 	%rd8, %rd2, %rd6;
	ld.global.f64 	%fd7, [%rd8];
	fma.rn.f64 	%fd14, %fd6, %fd7, %fd14;
	add.s32 	%r17, %r17, %r4;
	setp.lt.s32 	%p2, %r17, %r10;
	@%p2 bra 	$L__BB0_2;
$L__BB0_3:
	shl.b32 	%r13, %r1, 3;
	mov.u32 	%r14, _ZZ16dotProductKernelPKdS0_PdiE5cache;
	add.s32 	%r7, %r14, %r13;
	st.shared.f64 	[%r7], %fd14;
	bar.sync 	0;
	setp.lt.u32 	%p3, %r18, 2;
	@%p3 bra 	$L__BB0_7;
$L__BB0_4:
	shr.u32 	%r9, %r18, 1;
	setp.ge.u32 	%p4, %r1, %r9;
	@%p4 bra 	$L__BB0_6;
	shl.b32 	%r15, %r9, 3;
	add.s32 	%r16, %r7, %r15;
	ld.shared.f64 	%fd8, [%r16];
	ld.shared.f64 	%fd9, [%r7];
	add.f64 	%fd10, %fd8, %fd9;
	st.shared.f64 	[%r7], %fd10;
$L__BB0_6:
	bar.sync 	0;
	setp.gt.u32 	%p5, %r18, 3;
	mov.u32 	%r18, %r9;
	@%p5 bra 	$L__BB0_4;
$L__BB0_7:
	setp.ne.s32 	%p6, %r1, 0;
	@%p6 bra 	$L__BB0_9;
	ld.shared.f64 	%fd11, [_ZZ16dotProductKernelPKdS0_PdiE5cache];
	cvta.to.global.u64 	%rd9, %rd5;
	atom.global.add.f64 	%fd12, [%rd9], %fd11;
$L__BB0_9:
	ret;

}
	// .globl	_Z15vectorSubKernelPdPKddi
.visible .entry _Z15vectorSubKernelPdPKddi(
	.param .u64 .ptr .align 1 _Z15vectorSubKernelPdPKddi_param_0,
	.param .u64 .ptr .align 1 _Z15vectorSubKernelPdPKddi_param_1,
	.param .f64 _Z15vectorSubKernelPdPKddi_param_2,
	.param .u32 _Z15vectorSubKernelPdPKddi_param_3
)
{
	.reg .pred 	%p<2>;
	.reg .b32 	%r<6>;
	.reg .b64 	%rd<8>;
	.reg .b64 	%fd<6>;

	ld.param.u64 	%rd1, [_Z15vectorSubKernelPdPKddi_param_0];
	ld.param.u64 	%rd2, [_Z15vectorSubKernelPdPKddi_param_1];
	ld.param.f64 	%fd1, [_Z15vectorSubKernelPdPKddi_param_2];
	ld.param.u32 	%r2, [_Z15vectorSubKernelPdPKddi_param_3];
	mov.u32 	%r3, %ctaid.x;
	mov.u32 	%r4, %ntid.x;
	mov.u32 	%r5, %tid.x;
	mad.lo.s32 	%r1, %r3, %r4, %r5;
	setp.ge.s32 	%p1, %r1, %r2;
	@%p1 bra 	$L__BB1_2;
	cvta.to.global.u64 	%rd3, %rd2;
	cvta.to.global.u64 	%rd4, %rd1;
	mul.wide.s32 	%rd5, %r1, 8;
	add.s64 	%rd6, %rd3, %rd5;
	ld.global.f64 	%fd2, [%rd6];
	mul.f64 	%fd3, %fd1, %fd2;
	add.s64 	%rd7, %rd4, %rd5;
	ld.global.f64 	%fd4, [%rd7];
	sub.f64 	%fd5, %fd4, %fd3;
	st.global.f64 	[%rd7], %fd5;
$L__BB1_2:
	ret;

}
	// .globl	_Z17vectorScaleKernelPddi
.visible .entry _Z17vectorScaleKernelPddi(
	.param .u64 .ptr .align 1 _Z17vectorScaleKernelPddi_param_0,
	.param .f64 _Z17vectorScaleKernelPddi_param_1,
	.param .u32 _Z17vectorScaleKernelPddi_param_2
)
{
	.reg .pred 	%p<2>;
	.reg .b32 	%r<6>;
	.reg .b64 	%rd<5>;
	.reg .b64 	%fd<4>;

	ld.param.u64 	%rd1, [_Z17vectorScaleKernelPddi_param_0];
	ld.param.f64 	%fd1, [_Z17vectorScaleKernelPddi_param_1];
	ld.param.u32 	%r2, [_Z17vectorScaleKernelPddi_param_2];
	mov.u32 	%r3, %ctaid.x;
	mov.u32 	%r4, %ntid.x;
	mov.u32 	%r5, %tid.x;
	mad.lo.s32 	%r1, %r3, %r4, %r5;
	setp.ge.s32 	%p1, %r1, %r2;
	@%p1 bra 	$L__BB2_2;
	cvta.to.global.u64 	%rd2, %rd1;
	mul.wide.s32 	%rd3, %r1, 8;
	add.s64 	%rd4, %rd2, %rd3;
	ld.global.f64 	%fd2, [%rd4];
	mul.f64 	%fd3, %fd1, %fd2;
	st.global.f64 	[%rd4], %fd3;
$L__BB2_2:
	ret;

}
	// .globl	_Z15vectorAddKernelPdPKddi
.visible .entry _Z15vectorAddKernelPdPKddi(
	.param .u64 .ptr .align 1 _Z15vectorAddKernelPdPKddi_param_0,
	.param .u64 .ptr .align 1 _Z15vectorAddKernelPdPKddi_param_1,
	.param .f64 _Z15vectorAddKernelPdPKddi_param_2,
	.param .u32 _Z15vectorAddKernelPdPKddi_param_3
)
{
	.reg .pred 	%p<2>;
	.reg .b32 	%r<6>;
	.reg .b64 	%rd<8>;
	.reg .b64 	%fd<5>;

	ld.param.u64 	%rd1, [_Z15vectorAddKernelPdPKddi_param_0];
	ld.param.u64 	%rd2, [_Z15vectorAddKernelPdPKddi_param_1];
	ld.param.f64 	%fd1, [_Z15vectorAddKernelPdPKddi_param_2];
	ld.param.u32 	%r2, [_Z15vectorAddKernelPdPKddi_param_3];
	mov.u32 	%r3, %ctaid.x;
	mov.u32 	%r4, %ntid.x;
	mov.u32 	%r5, %tid.x;
	mad.lo.s32 	%r1, %r3, %r4, %r5;
	setp.ge.s32 	%p1, %r1, %r2;
	@%p1 bra 	$L__BB3_2;
	cvta.to.global.u64 	%rd3, %rd2;
	cvta.to.global.u64 	%rd4, %rd1;
	mul.wide.s32 	%rd5, %r1, 8;
	add.s64 	%rd6, %rd3, %rd5;
	ld.global.f64 	%fd2, [%rd6];
	add.s64 	%rd7, %rd4, %rd5;
	ld.global.f64 	%fd3, [%rd7];
	fma.rn.f64 	%fd4, %fd1, %fd2, %fd3;
	st.global.f64 	[%rd7], %fd4;
$L__BB3_2:
	ret;

}


// ===== COMPILED SASS (sm_100) =====

	.target	sm_100

	.elftype	@"ET_EXEC"


//--------------------- .note.nv.tkinfo           --------------------------
	.section	.note.nv.tkinfo,"",@"SHT_NOTE"
	.sectionflags	@"SHF_NOTE_NV_TKINFO"
	.tkinfo
        /*0018*/ 	.word	0x00000002
        /*0030*/ 	.string	""
        /*0030*/ 	.string	"ptxas"
        /*0030*/ 	.string	"Cuda compilation tools, release 13.0, V13.0.88"
        /*0030*/ 	.string	"Build cuda_13.0.r13.0/compiler.36424714_0"
        /*0030*/ 	.string	"-arch sm_100 -m 64 "



//--------------------- .note.nv.cuinfo           --------------------------
	.section	.note.nv.cuinfo,"",@"SHT_NOTE"
	.sectionflags	@"SHF_NOTE_NV_CUINFO"
        /*0018*/ 	.short	0x0002
        /*001a*/ 	.short	0x0064
        /*001c*/ 	.short	0x0082
	.zero		2


//--------------------- .nv.info                  --------------------------
	.section	.nv.info,"",@"SHT_CUDA_INFO"
	.align	4


	//----- nvinfo : EIATTR_REGCOUNT
	.align		4
        /*0000*/ 	.byte	0x04, 0x2f
        /*0002*/ 	.short	(.L_1 - .L_0)
	.align		4
.L_0:
        /*0004*/ 	.word	index@(_Z16dotProductKernelPKdS0_Pdi)
        /*0008*/ 	.word	0x00000012


	//----- nvinfo : EIATTR_FRAME_SIZE
	.align		4
.L_1:
        /*000c*/ 	.byte	0x04, 0x11
        /*000e*/ 	.short	(.L_3 - .L_2)
	.align		4
.L_2:
        /*0010*/ 	.word	index@(_Z16dotProductKernelPKdS0_Pdi)
        /*0014*/ 	.word	0x00000000


	//----- nvinfo : EIATTR_REGCOUNT
	.align		4
.L_3:
        /*0018*/ 	.byte	0x04, 0x2f
        /*001a*/ 	.short	(.L_5 - .L_4)
	.align		4
.L_4:
        /*001c*/ 	.word	index@(_Z15vectorSubKernelPdPKddi)
        /*0020*/ 	.word	0x0000000a


	//----- nvinfo : EIATTR_FRAME_SIZE
	.align		4
.L_5:
        /*0024*/ 	.byte	0x04, 0x11
        /*0026*/ 	.short	(.L_7 - .L_6)
	.align		4
.L_6:
        /*0028*/ 	.word	index@(_Z15vectorSubKernelPdPKddi)
        /*002c*/ 	.word	0x00000000


	//----- nvinfo : EIATTR_REGCOUNT
	.align		4
.L_7:
        /*0030*/ 	.byte	0x04, 0x2f
        /*0032*/ 	.short	(.L_9 - .L_8)
	.align		4
.L_8:
        /*0034*/ 	.word	index@(_Z17vectorScaleKernelPddi)
        /*0038*/ 	.word	0x0000000a


	//----- nvinfo : EIATTR_FRAME_SIZE
	.align		4
.L_9:
        /*003c*/ 	.byte	0x04, 0x11
        /*003e*/ 	.short	(.L_11 - .L_10)
	.align		4
.L_10:
        /*0040*/ 	.word	index@(_Z17vectorScaleKernelPddi)
        /*0044*/ 	.word	0x00000000


	//----- nvinfo : EIATTR_REGCOUNT
	.align		4
.L_11:
        /*0048*/ 	.byte	0x04, 0x2f
        /*004a*/ 	.short	(.L_13 - .L_12)
	.align		4
.L_12:
        /*004c*/ 	.word	index@(_Z15vectorAddKernelPdPKddi)
        /*0050*/ 	.word	0x0000000a


	//----- nvinfo : EIATTR_FRAME_SIZE
	.align		4
.L_13:
        /*0054*/ 	.byte	0x04, 0x11
        /*0056*/ 	.short	(.L_15 - .L_14)
	.align		4
.L_14:
        /*0058*/ 	.word	index@(_Z15vectorAddKernelPdPKddi)
        /*005c*/ 	.word	0x00000000


	//----- nvinfo : EIATTR_MIN_STACK_SIZE
	.align		4
.L_15:
        /*0060*/ 	.byte	0x04, 0x12
        /*0062*/ 	.short	(.L_17 - .L_16)
	.align		4
.L_16:
        /*0064*/ 	.word	index@(_Z15vectorAddKernelPdPKddi)
        /*0068*/ 	.word	0x00000000


	//----- nvinfo : EIATTR_MIN_STACK_SIZE
	.align		4
.L_17:
        /*006c*/ 	.byte	0x04, 0x12
        /*006e*/ 	.short	(.L_19 - .L_18)
	.align		4
.L_18:
        /*0070*/ 	.word	index@(_Z17vectorScaleKernelPddi)
        /*0074*/ 	.word	0x00000000


	//----- nvinfo : EIATTR_MIN_STACK_SIZE
	.align		4
.L_19:
        /*0078*/ 	.byte	0x04, 0x12
        /*007a*/ 	.short	(.L_21 - .L_20)
	.align		4
.L_20:
        /*007c*/ 	.word	index@(_Z15vectorSubKernelPdPKddi)
        /*0080*/ 	.word	0x00000000


	//----- nvinfo : EIATTR_MIN_STACK_SIZE
	.align		4
.L_21:
        /*0084*/ 	.byte	0x04, 0x12
        /*0086*/ 	.short	(.L_23 - .L_22)
	.align		4
.L_22:
        /*0088*/ 	.word	index@(_Z16dotProductKernelPKdS0_Pdi)
        /*008c*/ 	.word	0x00000000
.L_23:


//--------------------- .nv.compat                --------------------------
	.section	.nv.compat,"",@"SHT_CUDA_COMPAT_INFO"
	.align	4
        /*0000*/ 	.byte	0x02, 0x09, 0x00, 0x00, 0x02, 0x02, 0x01, 0x00, 0x02, 0x05, 0x05, 0x00, 0x03, 0x07, 0x01, 0x01
        /*0010*/ 	.byte	0x02, 0x03, 0x00, 0x00, 0x02, 0x06, 0x01, 0x00, 0x04, 0x0b, 0x08, 0x00, 0x01, 0x00, 0x00, 0x00
        /*0020*/ 	.byte	0x00, 0x00, 0x00, 0x00


//--------------------- .nv.info._Z15vectorAddKernelPdPKddi --------------------------
	.section	.nv.info._Z15vectorAddKernelPdPKddi,"",@"SHT_CUDA_INFO"
	.sectionflags	@""
	.align	4


	//----- nvinfo : EIATTR_CUDA_API_VERSION
	.align		4
        /*0000*/ 	.byte	0x04, 0x37
        /*0002*/ 	.short	(.L_25 - .L_24)
.L_24:
        /*0004*/ 	.word	0x00000082


	//----- nvinfo : EIATTR_KPARAM_INFO
	.align		4
.L_25:
        /*0008*/ 	.byte	0x04, 0x17
        /*000a*/ 	.short	(.L_27 - .L_26)
.L_26:
        /*000c*/ 	.word	0x00000000
        /*0010*/ 	.short	0x0003
        /*0012*/ 	.short	0x0018
        /*0014*/ 	.byte	0x00, 0xf0, 0x11, 0x00


	//----- nvinfo : EIATTR_KPARAM_INFO
	.align		4
.L_27:
        /*0018*/ 	.byte	0x04, 0x17
        /*001a*/ 	.short	(.L_29 - .L_28)
.L_28:
        /*001c*/ 	.word	0x00000000
        /*0020*/ 	.short	0x0002
        /*0022*/ 	.short	0x0010
        /*0024*/ 	.byte	0x00, 0xf0, 0x21, 0x00


	//----- nvinfo : EIATTR_KPARAM_INFO
	.align		4
.L_29:
        /*0028*/ 	.byte	0x04, 0x17
        /*002a*/ 	.short	(.L_31 - .L_30)
.L_30:
        /*002c*/ 	.word	0x00000000
        /*0030*/ 	.short	0x0001
        /*0032*/ 	.short	0x0008
        /*0034*/ 	.byte	0x00, 0xf5, 0x21, 0x00


	//----- nvinfo : EIATTR_KPARAM_INFO
	.align		4
.L_31:
        /*0038*/ 	.byte	0x04, 0x17
        /*003a*/ 	.short	(.L_33 - .L_32)
.L_32:
        /*003c*/ 	.word	0x00000000
        /*0040*/ 	.short	0x0000
        /*0042*/ 	.short	0x0000
        /*0044*/ 	.byte	0x00, 0xf5, 0x21, 0x00


	//----- nvinfo : EIATTR_SPARSE_MMA_MASK
	.align		4
.L_33:
        /*0048*/ 	.byte	0x03, 0x50
        /*004a*/ 	.short	0x0000


	//----- nvinfo : EIATTR_MAXREG_COUNT
	.align		4
        /*004c*/ 	.byte	0x03, 0x1b
        /*004e*/ 	.short	0x00ff


	//----- nvinfo : EIATTR_MERCURY_ISA_VERSION
	.align		4
        /*0050*/ 	.byte	0x03, 0x5f
        /*0052*/ 	.short	0x0101


	//----- nvinfo : EIATTR_VRC_CTA_INIT_COUNT
	.align		4
        /*0054*/ 	.byte	0x02, 0x4a
	.zero		1
	.zero		1


	//----- nvinfo : EIATTR_EXIT_INSTR_OFFSETS
	.align		4
        /*0058*/ 	.byte	0x04, 0x1c
        /*005a*/ 	.short	(.L_35 - .L_34)


	//   ....[0]....
.L_34:
        /*005c*/ 	.word	0x00000070


	//   ....[1]....
        /*0060*/ 	.word	0x00000120


	//----- nvinfo : EIATTR_CBANK_PARAM_SIZE
	.align		4
.L_35:
        /*0064*/ 	.byte	0x03, 0x19
        /*0066*/ 	.short	0x001c


	//----- nvinfo : EIATTR_PARAM_CBANK
	.align		4
        /*0068*/ 	.byte	0x04, 0x0a
        /*006a*/ 	.short	(.L_37 - .L_36)
	.align		4
.L_36:
        /*006c*/ 	.word	index@(.nv.constant0._Z15vectorAddKernelPdPKddi)
        /*0070*/ 	.short	0x0380
        /*0072*/ 	.short	0x001c


	//----- nvinfo : EIATTR_SW_WAR
	.align		4
.L_37:
        /*0074*/ 	.byte	0x04, 0x36
        /*0076*/ 	.short	(.L_39 - .L_38)
.L_38:
        /*0078*/ 	.word	0x00000008
.L_39:


//--------------------- .nv.info._Z17vectorScaleKernelPddi --------------------------
	.section	.nv.info._Z17vectorScaleKernelPddi,"",@"SHT_CUDA_INFO"
	.sectionflags	@""
	.align	4


	//----- nvinfo : EIATTR_CUDA_API_VERSION
	.align		4
        /*0000*/ 	.byte	0x04, 0x37
        /*0002*/ 	.short	(.L_41 - .L_40)
.L_40:
        /*0004*/ 	.word	0x00000082


	//----- nvinfo : EIATTR_KPARAM_INFO
	.align		4
.L_41:
        /*0008*/ 	.byte	0x04, 0x17
        /*000a*/ 	.short	(.L_43 - .L_42)
.L_42:
        /*000c*/ 	.word	0x00000000
        /*0010*/ 	.short	0x0002
        /*0012*/ 	.short	0x0010
        /*0014*/ 	.byte	0x00, 0xf0, 0x11, 0x00


	//----- nvinfo : EIATTR_KPARAM_INFO
	.align		4
.L_43:
        /*0018*/ 	.byte	0x04, 0x17
        /*001a*/ 	.short	(.L_45 - .L_44)
.L_44:
        /*001c*/ 	.word	0x00000000
        /*0020*/ 	.short	0x0001
        /*0022*/ 	.short	0x0008
        /*0024*/ 	.byte	0x00, 0xf0, 0x21, 0x00


	//----- nvinfo : EIATTR_KPARAM_INFO
	.align		4
.L_45:
        /*0028*/ 	.byte	0x04, 0x17
        /*002a*/ 	.short	(.L_47 - .L_46)
.L_46:
        /*002c*/ 	.word	0x00000000
        /*0030*/ 	.short	0x0000
        /*0032*/ 	.short	0x0000
        /*0034*/ 	.byte	0x00, 0xf5, 0x21, 0x00


	//----- nvinfo : EIATTR_SPARSE_MMA_MASK
	.align		4
.L_47:
        /*0038*/ 	.byte	0x03, 0x50
        /*003a*/ 	.short	0x0000


	//----- nvinfo : EIATTR_MAXREG_COUNT
	.align		4
        /*003c*/ 	.byte	0x03, 0x1b
        /*003e*/ 	.short	0x00ff


	//----- nvinfo : EIATTR_MERCURY_ISA_VERSION
	.align		4
        /*0040*/ 	.byte	0x03, 0x5f
        /*0042*/ 	.short	0x0101


	//----- nvinfo : EIATTR_VRC_CTA_INIT_COUNT
	.align		4
        /*0044*/ 	.byte	0x02, 0x4a
	.zero		1
	.zero		1


	//----- nvinfo : EIATTR_EXIT_INSTR_OFFSETS
	.align		4
        /*0048*/ 	.byte	0x04, 0x1c
        /*004a*/ 	.short	(.L_49 - .L_48)


	//   ....[0]....
.L_48:
        /*004c*/ 	.word	0x00000070


	//   ....[1]....
        /*0050*/ 	.word	0x000000f0


	//----- nvinfo : EIATTR_CBANK_PARAM_SIZE
	.align		4
.L_49:
        /*0054*/ 	.byte	0x03, 0x19
        /*0056*/ 	.short	0x0014


	//----- nvinfo : EIATTR_PARAM_CBANK
	.align		4
        /*0058*/ 	.byte	0x04, 0x0a
        /*005a*/ 	.short	(.L_51 - .L_50)
	.align		4
.L_50:
        /*005c*/ 	.word	index@(.nv.constant0._Z17vectorScaleKernelPddi)
        /*0060*/ 	.short	0x0380
        /*0062*/ 	.short	0x0014


	//----- nvinfo : EIATTR_SW_WAR
	.align		4
.L_51:
        /*0064*/ 	.byte	0x04, 0x36
        /*0066*/ 	.short	(.L_53 - .L_52)
.L_52:
        /*0068*/ 	.word	0x00000008
.L_53:


//--------------------- .nv.info._Z15vectorSubKernelPdPKddi --------------------------
	.section	.nv.info._Z15vectorSubKernelPdPKddi,"",@"SHT_CUDA_INFO"
	.sectionflags	@""
	.align	4


	//----- nvinfo : EIATTR_CUDA_API_VERSION
	.align		4
        /*0000*/ 	.byte	0x04, 0x37
        /*0002*/ 	.short	(.L_55 - .L_54)
.L_54:
        /*0004*/ 	.word	0x00000082


	//----- nvinfo : EIATTR_KPARAM_INFO
	.align		4
.L_55:
        /*0008*/ 	.byte	0x04, 0x17
        /*000a*/ 	.short	(.L_57 - .L_56)
.L_56:
        /*000c*/ 	.word	0x00000000
        /*0010*/ 	.short	0x0003
        /*0012*/ 	.short	0x0018
        /*0014*/ 	.byte	0x00, 0xf0, 0x11, 0x00


	//----- nvinfo : EIATTR_KPARAM_INFO
	.align		4
.L_57:
        /*0018*/ 	.byte	0x04, 0x17
        /*001a*/ 	.short	(.L_59 - .L_58)
.L_58:
        /*001c*/ 	.word	0x00000000
        /*0020*/ 	.short	0x0002
        /*0022*/ 	.short	0x0010
        /*0024*/ 	.byte	0x00, 0xf0, 0x21, 0x00


	//----- nvinfo : EIATTR_KPARAM_INFO
	.align		4
.L_59:
        /*0028*/ 	.byte	0x04, 0x17
        /*002a*/ 	.short	(.L_61 - .L_60)
.L_60:
        /*002c*/ 	.word	0x00000000
        /*0030*/ 	.short	0x0001
        /*0032*/ 	.short	0x0008
        /*0034*/ 	.byte	0x00, 0xf5, 0x21, 0x00


	//----- nvinfo : EIATTR_KPARAM_INFO
	.align		4
.L_61:
        /*0038*/ 	.byte	0x04, 0x17
        /*003a*/ 	.short	(.L_63 - .L_62)
.L_62:
        /*003c*/ 	.word	0x00000000
        /*0040*/ 	.short	0x0000
        /*0042*/ 	.short	0x0000
        /*0044*/ 	.byte	0x00, 0xf5, 0x21, 0x00


	//----- nvinfo : EIATTR_SPARSE_MMA_MASK
	.align		4
.L_63:
        /*0048*/ 	.byte	0x03, 0x50
        /*004a*/ 	.short	0x0000


	//----- nvinfo : EIATTR_MAXREG_COUNT
	.align		4
        /*004c*/ 	.byte	0x03, 0x1b
        /*004e*/ 	.short	0x00ff


	//----- nvinfo : EIATTR_MERCURY_ISA_VERSION
	.align		4
        /*0050*/ 	.byte	0x03, 0x5f
        /*0052*/ 	.short	0x0101


	//----- nvinfo : EIATTR_VRC_CTA_INIT_COUNT
	.align		4
        /*0054*/ 	.byte	0x02, 0x4a
	.zero		1
	.zero		1


	//----- nvinfo : EIATTR_EXIT_INSTR_OFFSETS
	.align		4
        /*0058*/ 	.byte	0x04, 0x1c
        /*005a*/ 	.short	(.L_65 - .L_64)


	//   ....[0]....
.L_64:
        /*005c*/ 	.word	0x00000070


	//   ....[1]....
        /*0060*/ 	.word	0x00000120


	//----- nvinfo : EIATTR_CBANK_PARAM_SIZE
	.align		4
.L_65:
        /*0064*/ 	.byte	0x03, 0x19
        /*0066*/ 	.short	0x001c


	//----- nvinfo : EIATTR_PARAM_CBANK
	.align		4
        /*0068*/ 	.byte	0x04, 0x0a
        /*006a*/ 	.short	(.L_67 - .L_66)
	.align		4
.L_66:
        /*006c*/ 	.word	index@(.nv.constant0._Z15vectorSubKernelPdPKddi)
        /*0070*/ 	.short	0x0380
        /*0072*/ 	.short	0x001c


	//----- nvinfo : EIATTR_SW_WAR
	.align		4
.L_67:
        /*0074*/ 	.byte	0x04, 0x36
        /*0076*/ 	.short	(.L_69 - .L_68)
.L_68:
        /*0078*/ 	.word	0x00000008
.L_69:


//--------------------- .nv.info._Z16dotProductKernelPKdS0_Pdi --------------------------
	.section	.nv.info._Z16dotProductKernelPKdS0_Pdi,"",@"SHT_CUDA_INFO"
	.sectionflags	@""
	.align	4


	//----- nvinfo : EIATTR_CUDA_API_VERSION
	.align		4
        /*0000*/ 	.byte	0x04, 0x37
        /*0002*/ 	.short	(.L_71 - .L_70)
.L_70:
        /*0004*/ 	.word	0x00000082


	//----- nvinfo : EIATTR_KPARAM_INFO
	.align		4
.L_71:
        /*0008*/ 	.byte	0x04, 0x17
        /*000a*/ 	.short	(.L_73 - .L_72)
.L_72:
        /*000c*/ 	.word	0x00000000
        /*0010*/ 	.short	0x0003
        /*0012*/ 	.short	0x0018
        /*0014*/ 	.byte	0x00, 0xf0, 0x11, 0x00


	//----- nvinfo : EIATTR_KPARAM_INFO
	.align		4
.L_73:
        /*0018*/ 	.byte	0x04, 0x17
        /*001a*/ 	.short	(.L_75 - .L_74)
.L_74:
        /*001c*/ 	.word	0x00000000
        /*0020*/ 	.short	0x0002
        /*0022*/ 	.short	0x0010
        /*0024*/ 	.byte	0x00, 0xf5, 0x21, 0x00


	//----- nvinfo : EIATTR_KPARAM_INFO
	.align		4
.L_75:
        /*0028*/ 	.byte	0x04, 0x17
        /*002a*/ 	.short	(.L_77 - .L_76)
.L_76:
        /*002c*/ 	.word	0x00000000
        /*0030*/ 	.short	0x0001
        /*0032*/ 	.short	0x0008
        /*0034*/ 	.byte	0x00, 0xf5, 0x21, 0x00


	//----- nvinfo : EIATTR_KPARAM_INFO
	.align		4
.L_77:
        /*0038*/ 	.byte	0x04, 0x17
        /*003a*/ 	.short	(.L_79 - .L_78)
.L_78:
        /*003c*/ 	.word	0x00000000
        /*0040*/ 	.short	0x0000
        /*0042*/ 	.short	0x0000
        /*0044*/ 	.byte	0x00, 0xf5, 0x21, 0x00


	//----- nvinfo : EIATTR_SPARSE_MMA_MASK
	.align		4
.L_79:
        /*0048*/ 	.byte	0x03, 0x50
        /*004a*/ 	.short	0x0000


	//----- nvinfo : EIATTR_MAXREG_COUNT
	.align		4
        /*004c*/ 	.byte	0x03, 0x1b
        /*004e*/ 	.short	0x00ff


	//----- nvinfo : EIATTR_NUM_BARRIERS
	.align		4
        /*0050*/ 	.byte	0x02, 0x4c
        /*0052*/ 	.byte	0x01
	.zero		1


	//----- nvinfo : EIATTR_MERCURY_ISA_VERSION
	.align		4
        /*0054*/ 	.byte	0x03, 0x5f
        /*0056*/ 	.short	0x0101


	//----- nvinfo : EIATTR_VRC_CTA_INIT_COUNT
	.align		4
        /*0058*/ 	.byte	0x02, 0x4a
	.zero		1
	.zero		1


	//----- nvinfo : EIATTR_EXIT_INSTR_OFFSETS
	.align		4
        /*005c*/ 	.byte	0x04, 0x1c
        /*005e*/ 	.short	(.L_81 - .L_80)


	//   ....[0]....
.L_80:
        /*0060*/ 	.word	0x000002d0


	//   ....[1]....
        /*0064*/ 	.word	0x00000340


	//----- nvinfo : EIATTR_CRS_STACK_SIZE
	.align		4
.L_81:
        /*0068*/ 	.byte	0x04, 0x1e
        /*006a*/ 	.short	(.L_83 - .L_82)
.L_82:
        /*006c*/ 	.word	0x00000000


	//----- nvinfo : EIATTR_CBANK_PARAM_SIZE
	.align		4
.L_83:
        /*0070*/ 	.byte	0x03, 0x19
        /*0072*/ 	.short	0x001c


	//----- nvinfo : EIATTR_PARAM_CBANK
	.align		4
        /*0074*/ 	.byte	0x04, 0x0a
        /*0076*/ 	.short	(.L_85 - .L_84)
	.align		4
.L_84:
        /*0078*/ 	.word	index@(.nv.constant0._Z16dotProductKernelPKdS0_Pdi)
        /*007c*/ 	.short	0x0380
        /*007e*/ 	.short	0x001c


	//----- nvinfo : EIATTR_SW_WAR
	.align		4
.L_85:
        /*0080*/ 	.byte	0x04, 0x36
        /*0082*/ 	.short	(.L_87 - .L_86)
.L_86:
        /*0084*/ 	.word	0x00000008
.L_87:


//--------------------- .nv.callgraph             --------------------------
	.section	.nv.callgraph,"",@"SHT_CUDA_CALLGRAPH"
	.align	4
	.sectionentsize	8
	.align		4
        /*0000*/ 	.word	0x00000000
	.align		4
        /*0004*/ 	.word	0xffffffff
	.align		4
        /*0008*/ 	.word	0x00000000
	.align		4
        /*000c*/ 	.word	0xfffffffe
	.align		4
        /*0010*/ 	.word	0x00000000
	.align		4
        /*0014*/ 	.word	0xfffffffd
	.align		4
        /*0018*/ 	.word	0x00000000
	.align		4
        /*001c*/ 	.word	0xfffffffc


//--------------------- .text._Z15vectorAddKernelPdPKddi --------------------------
	.section	.text._Z15vectorAddKernelPdPKddi,"ax",@progbits
	.align	128
        .global         _Z15vectorAddKernelPdPKddi
        .type           _Z15vectorAddKernelPdPKddi,@function
        .size           _Z15vectorAddKernelPdPKddi,(.L_x_9 - _Z15vectorAddKernelPdPKddi)
        .other          _Z15vectorAddKernelPdPKddi,@"STO_CUDA_ENTRY STV_DEFAULT"
_Z15vectorAddKernelPdPKddi:
.text._Z15vectorAddKernelPdPKddi:
[----:B------:R-:W-:Y:S01]  /*0000*/  LDC R1, c[0x0][0x37c] ;  /* 0x0000df00ff017b82 */ /* 0x000fe20000000800 */
[----:B------:R-:W0:Y:S07]  /*0010*/  S2R R0, SR_TID.X ;  /* 0x0000000000007919 */ /* 0x000e2e0000002100 */
[----:B------:R-:W0:Y:S01]  /*0020*/  S2UR UR4, SR_CTAID.X ;  /* 0x00000000000479c3 */ /* 0x000e220000002500 */
[----:B------:R-:W1:Y:S07]  /*0030*/  LDCU UR5, c[0x0][0x398] ;  /* 0x00007300ff0577ac */ /* 0x000e6e0008000800 */
[----:B------:R-:W0:Y:S02]  /*0040*/  LDC R7, c[0x0][0x360] ;  /* 0x0000d800ff077b82 */ /* 0x000e240000000800 */
[----:B0-----:R-:W-:-:S05]  /*0050*/  IMAD R7, R7, UR4, R0 ;  /* 0x0000000407077c24 */ /* 0x001fca000f8e0200 */
[----:B-1----:R-:W-:-:S13]  /*0060*/  ISETP.GE.AND P0, PT, R7, UR5, PT ;  /* 0x0000000507007c0c */ /* 0x002fda000bf06270 */
[----:B------:R-:W-:Y:S05]  /*0070*/  @P0 EXIT ;  /* 0x000000000000094d */ /* 0x000fea0003800000 */
[----:B------:R-:W0:Y:S01]  /*0080*/  LDC.64 R2, c[0x0][0x388] ;  /* 0x0000e200ff027b82 */ /* 0x000e220000000a00 */
[----:B------:R-:W1:Y:S01]  /*0090*/  LDCU.64 UR4, c[0x0][0x358] ;  /* 0x00006b00ff0477ac */ /* 0x000e620008000a00 */
[----:B------:R-:W2:Y:S06]  /*00a0*/  LDCU.64 UR6, c[0x0][0x390] ;  /* 0x00007200ff0677ac */ /* 0x000eac0008000a00 */
[----:B------:R-:W3:Y:S01]  /*00b0*/  LDC.64 R4, c[0x0][0x380] ;  /* 0x0000e000ff047b82 */ /* 0x000ee20000000a00 */
[----:B0-----:R-:W-:-:S06]  /*00c0*/  IMAD.WIDE R2, R7, 0x8, R2 ;  /* 0x0000000807027825 */ /* 0x001fcc00078e0202 */
[----:B-1----:R-:W2:Y:S01]  /*00d0*/  LDG.E.64 R2, desc[UR4][R2.64] ;  /* 0x0000000402027981 */ /* 0x002ea2000c1e1b00 */
[----:B---3--:R-:W-:-:S05]  /*00e0*/  IMAD.WIDE R4, R7, 0x8, R4 ;  /* 0x0000000807047825 */ /* 0x008fca00078e0204 */
[----:B------:R-:W2:Y:S02]  /*00f0*/  LDG.E.64 R6, desc[UR4][R4.64] ;  /* 0x0000000404067981 */ /* 0x000ea4000c1e1b00 */
[----:B--2---:R-:W-:-:S07]  /*0100*/  DFMA R6, R2, UR6, R6 ;  /* 0x0000000602067c2b */ /* 0x004fce0008000006 */
[----:B------:R-:W-:Y:S01]  /*0110*/  STG.E.64 desc[UR4][R4.64], R6 ;  /* 0x0000000604007986 */ /* 0x000fe2000c101b04 */
[----:B------:R-:W-:Y:S05]  /*0120*/  EXIT ;  /* 0x000000000000794d */ /* 0x000fea0003800000 */
.L_x_0:
[----:B------:R-:W-:-:S00]  /*0130*/  BRA `(.L_x_0) ;  /* 0xfffffffc00fc7947 */ /* 0x000fc0000383ffff */
[----:B------:R-:W-:-:S00]  /*0140*/  NOP ;  /* 0x0000000000007918 */ /* 0x000fc00000000000 */
        /* <DEDUP_REMOVED lines=11> */
.L_x_9:


//--------------------- .text._Z17vectorScaleKernelPddi --------------------------
	.section	.text._Z17vectorScaleKernelPddi,"ax",@progbits
	.align	128
        .global         _Z17vectorScaleKernelPddi
        .type           _Z17vectorScaleKernelPddi,@function
        .size           _Z17vectorScaleKernelPddi,(.L_x_10 - _Z17vectorScaleKernelPddi)
        .other          _Z17vectorScaleKernelPddi,@"STO_CUDA_ENTRY STV_DEFAULT"
_Z17vectorScaleKernelPddi:
.text._Z17vectorScaleKernelPddi:
        /* <DEDUP_REMOVED lines=9> */
[----:B------:R-:W1:Y:S07]  /*0090*/  LDCU.64 UR4, c[0x0][0x358] ;  /* 0x00006b00ff0477ac */ /* 0x000e6e0008000a00 */
[----:B------:R-:W2:Y:S01]  /*00a0*/  LDC.64 R6, c[0x0][0x388] ;  /* 0x0000e200ff067b82 */ /* 0x000ea20000000a00 */
[----:B0-----:R-:W-:-:S05]  /*00b0*/  IMAD.WIDE R2, R5, 0x8, R2 ;  /* 0x0000000805027825 */ /* 0x001fca00078e0202 */
[----:B-1----:R-:W2:Y:S02]  /*00c0*/  LDG.E.64 R4, desc[UR4][R2.64] ;  /* 0x0000000402047981 */ /* 0x002ea4000c1e1b00 */
[----:B--2---:R-:W-:-:S07]  /*00d0*/  DMUL R4, R4, R6 ;  /* 0x0000000604047228 */ /* 0x004fce0000000000 */
[----:B------:R-:W-:Y:S01]  /*00e0*/  STG.E.64 desc[UR4][R2.64], R4 ;  /* 0x0000000402007986 */ /* 0x000fe2000c101b04 */
[----:B------:R-:W-:Y:S05]  /*00f0*/  EXIT ;  /* 0x000000000000794d */ /* 0x000fea0003800000 */
.L_x_1:
        /* <DEDUP_REMOVED lines=16> */
.L_x_10:


//--------------------- .text._Z15vectorSubKernelPdPKddi --------------------------
	.section	.text._Z15vectorSubKernelPdPKddi,"ax",@progbits
	.align	128
        .global         _Z15vectorSubKernelPdPKddi
        .type           _Z15vectorSubKernelPdPKddi,@function
        .size           _Z15vectorSubKernelPdPKddi,(.L_x_11 - _Z15vectorSubKernelPdPKddi)
        .other          _Z15vectorSubKernelPdPKddi,@"STO_CUDA_ENTRY STV_DEFAULT"
_Z15vectorSubKernelPdPKddi:
.text._Z15vectorSubKernelPdPKddi:
        /* <DEDUP_REMOVED lines=16> */
[----:B--2---:R-:W-:-:S07]  /*0100*/  DFMA R6, -R2, UR6, R6 ;  /* 0x0000000602067c2b */ /* 0x004fce0008000106 */
[----:B------:R-:W-:Y:S01]  /*0110*/  STG.E.64 desc[UR4][R4.64], R6 ;  /* 0x0000000604007986 */ /* 0x000fe2000c101b04 */
[----:B------:R-:W-:Y:S05]  /*0120*/  EXIT ;  /* 0x000000000000794d */ /* 0x000fea0003800000 */
.L_x_2:
        /* <DEDUP_REMOVED lines=13> */
.L_x_11:


//--------------------- .text._Z16dotProductKernelPKdS0_Pdi --------------------------
	.section	.text._Z16dotProductKernelPKdS0_Pdi,"ax",@progbits
	.align	128
        .global         _Z16dotProductKernelPKdS0_Pdi
        .type           _Z16dotProductKernelPKdS0_Pdi,@function
        .size           _Z16dotProductKernelPKdS0_Pdi,(.L_x_12 - _Z16dotProductKernelPKdS0_Pdi)
        .other          _Z16dotProductKernelPKdS0_Pdi,@"STO_CUDA_ENTRY STV_DEFAULT"
_Z16dotProductKernelPKdS0_Pdi:
.text._Z16dotProductKernelPKdS0_Pdi:
[----:B------:R-:W-:Y:S01]  /*0000*/  LDC R1, c[0x0][0x37c] ;  /* 0x0000df00ff017b82 */ /* 0x000fe20000000800 */
[----:B------:R-:W0:Y:S07]  /*0010*/  S2R R13, SR_TID.X ;  /* 0x00000000000d7919 */ /* 0x000e2e0000002100 */
[----:B------:R-:W0:Y:S01]  /*0020*/  S2UR UR4, SR_CTAID.X ;  /* 0x00000000000479c3 */ /* 0x000e220000002500 */
[----:B------:R-:W1:Y:S01]  /*0030*/  LDCU UR5, c[0x0][0x398] ;  /* 0x00007300ff0577ac */ /* 0x000e620008000800 */
[----:B------:R-:W-:Y:S01]  /*0040*/  BSSY.RECONVERGENT B0, `(.L_x_3) ;  /* 0x0000014000007945 */ /* 0x000fe20003800200 */
[----:B------:R-:W-:Y:S01]  /*0050*/  CS2R R2, SRZ ;  /* 0x0000000000027805 */ /* 0x000fe2000001ff00 */
[----:B------:R-:W2:Y:S04]  /*0060*/  LDCU.64 UR6, c[0x0][0x358] ;  /* 0x00006b00ff0677ac */ /* 0x000ea80008000a00 */
[----:B------:R-:W0:Y:S02]  /*0070*/  LDC R12, c[0x0][0x360] ;  /* 0x0000d800ff0c7b82 */ /* 0x000e240000000800 */
[----:B0-----:R-:W-:-:S05]  /*0080*/  IMAD R0, R12, UR4, R13 ;  /* 0x000000040c007c24 */ /* 0x001fca000f8e020d */
[----:B-1----:R-:W-:-:S13]  /*0090*/  ISETP.GE.AND P0, PT, R0, UR5, PT ;  /* 0x0000000500007c0c */ /* 0x002fda000bf06270 */
[----:B--2---:R-:W-:Y:S05]  /*00a0*/  @P0 BRA `(.L_x_4) ;  /* 0x0000000000340947 */ /* 0x004fea0003800000 */
[----:B------:R-:W0:Y:S01]  /*00b0*/  LDC.64 R8, c[0x0][0x380] ;  /* 0x0000e000ff087b82 */ /* 0x000e220000000a00 */
[----:B------:R-:W1:Y:S01]  /*00c0*/  LDCU UR4, c[0x0][0x370] ;  /* 0x00006e00ff0477ac */ /* 0x000e620008000800 */
[----:B------:R-:W-:-:S06]  /*00d0*/  CS2R R2, SRZ ;  /* 0x0000000000027805 */ /* 0x000fcc000001ff00 */
[----:B------:R-:W2:Y:S01]  /*00e0*/  LDC.64 R10, c[0x0][0x388] ;  /* 0x0000e200ff0a7b82 */ /* 0x000ea20000000a00 */
[----:B-1----:R-:W-:-:S07]  /*00f0*/  IMAD R15, R12, UR4, RZ ;  /* 0x000000040c0f7c24 */ /* 0x002fce000f8e02ff */
.L_x_5:
[----:B0-----:R-:W-:-:S04]  /*0100*/  IMAD.WIDE R4, R0, 0x8, R8 ;  /* 0x0000000800047825 */ /* 0x001fc800078e0208 */
[----:B--2---:R-:W-:Y:S02]  /*0110*/  IMAD.WIDE R6, R0, 0x8, R10 ;  /* 0x0000000800067825 */ /* 0x004fe400078e020a */
[----:B------:R-:W2:Y:S04]  /*0120*/  LDG.E.64 R4, desc[UR6][R4.64] ;  /* 0x0000000604047981 */ /* 0x000ea8000c1e1b00 */
[----:B------:R-:W2:Y:S01]  /*0130*/  LDG.E.64 R6, desc[UR6][R6.64] ;  /* 0x0000000606067981 */ /* 0x000ea2000c1e1b00 */
[----:B------:R-:W-:-:S05]  /*0140*/  IMAD.IADD R0, R15, 0x1, R0 ;  /* 0x000000010f007824 */ /* 0x000fca00078e0200 */
[----:B------:R-:W-:Y:S01]  /*0150*/  ISETP.GE.AND P0, PT, R0, UR5, PT ;  /* 0x0000000500007c0c */ /* 0x000fe2000bf06270 */
[----:B--2---:R-:W-:-:S12]  /*0160*/  DFMA R2, R4, R6, R2 ;  /* 0x000000060402722b */ /* 0x004fd80000000002 */
[----:B------:R-:W-:Y:S05]  /*0170*/  @!P0 BRA `(.L_x_5) ;  /* 0xfffffffc00e08947 */ /* 0x000fea000383ffff */
.L_x_4:
[----:B------:R-:W-:Y:S05]  /*0180*/  BSYNC.RECONVERGENT B0 ;  /* 0x0000000000007941 */ /* 0x000fea0003800200 */
.L_x_3:
[----:B------:R-:W0:Y:S01]  /*0190*/  S2UR UR5, SR_CgaCtaId ;  /* 0x00000000000579c3 */ /* 0x000e220000008800 */
[----:B------:R-:W-:Y:S01]  /*01a0*/  UMOV UR4, 0x400 ;  /* 0x0000040000047882 */ /* 0x000fe20000000000 */
[----:B------:R-:W-:Y:S02]  /*01b0*/  ISETP.GE.U32.AND P1, PT, R12, 0x2, PT ;  /* 0x000000020c00780c */ /* 0x000fe40003f26070 */
[----:B------:R-:W-:Y:S01]  /*01c0*/  ISETP.NE.AND P0, PT, R13, RZ, PT ;  /* 0x000000ff0d00720c */ /* 0x000fe20003f05270 */
[----:B0-----:R-:W-:-:S06]  /*01d0*/  ULEA UR4, UR5, UR4, 0x18 ;  /* 0x0000000405047291 */ /* 0x001fcc000f8ec0ff */
[----:B------:R-:W-:-:S05]  /*01e0*/  LEA R7, R13, UR4, 0x3 ;  /* 0x000000040d077c11 */ /* 0x000fca000f8e18ff */
[----:B------:R0:W-:Y:S01]  /*01f0*/  STS.64 [R7], R2 ;  /* 0x0000000207007388 */ /* 0x0001e20000000a00 */
[----:B------:R-:W-:Y:S06]  /*0200*/  BAR.SYNC.DEFER_BLOCKING 0x0 ;  /* 0x0000000000007b1d */ /* 0x000fec0000010000 */
[----:B------:R-:W-:Y:S05]  /*0210*/  @!P1 BRA `(.L_x_6) ;  /* 0x00000000002c9947 */ /* 0x000fea0003800000 */
.L_x_7:
[----:B------:R-:W-:-:S04]  /*0220*/  SHF.R.U32.HI R6, RZ, 0x1, R12 ;  /* 0x00000001ff067819 */ /* 0x000fc8000001160c */
[----:B------:R-:W-:-:S13]  /*0230*/  ISETP.GE.U32.AND P1, PT, R13, R6, PT ;  /* 0x000000060d00720c */ /* 0x000fda0003f26070 */
[----:B------:R-:W-:Y:S01]  /*0240*/  @!P1 IMAD R0, R6, 0x8, R7 ;  /* 0x0000000806009824 */ /* 0x000fe200078e0207 */
[----:B------:R-:W-:Y:S04]  /*0250*/  @!P1 LDS.64 R4, [R7] ;  /* 0x0000000007049984 */ /* 0x000fe80000000a00 */
[----:B0-----:R-:W0:Y:S02]  /*0260*/  @!P1 LDS.64 R2, [R0] ;  /* 0x0000000000029984 */ /* 0x001e240000000a00 */
[----:B0-----:R-:W-:-:S07]  /*0270*/  @!P1 DADD R2, R2, R4 ;  /* 0x0000000002029229 */ /* 0x001fce0000000004 */
[----:B------:R1:W-:Y:S01]  /*0280*/  @!P1 STS.64 [R7], R2 ;  /* 0x0000000207009388 */ /* 0x0003e20000000a00 */
[----:B------:R-:W-:Y:S01]  /*0290*/  BAR.SYNC.DEFER_BLOCKING 0x0 ;  /* 0x0000000000007b1d */ /* 0x000fe20000010000 */
[----:B------:R-:W-:Y:S01]  /*02a0*/  ISETP.GT.U32.AND P1, PT, R12, 0x3, PT ;  /* 0x000000030c00780c */ /* 0x000fe20003f24070 */
[----:B------:R-:W-:-:S12]  /*02b0*/  IMAD.MOV.U32 R12, RZ, RZ, R6 ;  /* 0x000000ffff0c7224 */ /* 0x000fd800078e0006 */
[----:B-1----:R-:W-:Y:S05]  /*02c0*/  @P1 BRA `(.L_x_7) ;  /* 0xfffffffc00d41947 */ /* 0x002fea000383ffff */
.L_x_6:
[----:B------:R-:W-:Y:S05]  /*02d0*/  @P0 EXIT ;  /* 0x000000000000094d */ /* 0x000fea0003800000 */
[----:B------:R-:W1:Y:S01]  /*02e0*/  S2UR UR5, SR_CgaCtaId ;  /* 0x00000000000579c3 */ /* 0x000e620000008800 */
[----:B------:R-:W-:-:S07]  /*02f0*/  UMOV UR4, 0x400 ;  /* 0x0000040000047882 */ /* 0x000fce0000000000 */
[----:B------:R-:W2:Y:S01]  /*0300*/  LDC.64 R4, c[0x0][0x390] ;  /* 0x0000e400ff047b82 */ /* 0x000ea20000000a00 */
[----:B-1----:R-:W-:-:S09]  /*0310*/  ULEA UR4, UR5, UR4, 0x18 ;  /* 0x0000000405047291 */ /* 0x002fd2000f8ec0ff */
[----:B0-----:R-:W2:Y:S04]  /*0320*/  LDS.64 R2, [UR4] ;  /* 0x00000004ff027984 */ /* 0x001ea80008000a00 */
[----:B--2---:R-:W-:Y:S01]  /*0330*/  REDG.E.ADD.F64.RN.STRONG.GPU desc[UR6][R4.64], R2 ;  /* 0x00000002040079a6 */ /* 0x004fe2000c12ff06 */
[----:B------:R-:W-:Y:S05]  /*0340*/  EXIT ;  /* 0x000000000000794d */ /* 0x000fea0003800000 */
.L_x_8:
        /* <DEDUP_REMOVED lines=11> */
.L_x_12:


//--------------------- .nv.shared.reserved.0     --------------------------
	.section	.nv.shared.reserved.0,"aw",@nobits
	.weak		__nv_reservedSMEM_offset_0_alias
	.size		__nv_reservedSMEM_offset_0_alias, 0, 64
	.other		__nv_reservedSMEM_offset_0_alias,@"STO_CUDA_RESERVED_SHARED STV_DEFAULT"
__nv_reservedSMEM_offset_0_alias:
	.zero		0
	.zero		64


//--------------------- .nv.shared._Z16dotProductKernelPKdS0_Pdi --------------------------
	.section	.nv.shared._Z16dotProductKernelPKdS0_Pdi,"aw",@nobits
	.sectionflags	@""
	.align	8
.nv.shared._Z16dotProductKernelPKdS0_Pdi:
	.zero		3072


//--------------------- .nv.constant0._Z15vectorAddKernelPdPKddi --------------------------
	.section	.nv.constant0._Z15vectorAddKernelPdPKddi,"a",@progbits
	.sectionflags	@""
	.align	4
.nv.constant0._Z15vectorAddKernelPdPKddi:
	.zero		924


//--------------------- .nv.constant0._Z17vectorScaleKernelPddi --------------------------
	.section	.nv.constant0._Z17vectorScaleKernelPddi,"a",@progbits
	.sectionflags	@""
	.align	4
.nv.constant0._Z17vectorScaleKernelPddi:
	.zero		916


//--------------------- .nv.constant0._Z15vectorSubKernelPdPKddi --------------------------
	.section	.nv.constant0._Z15vectorSubKernelPdPKddi,"a",@progbits
	.sectionflags	@""
	.align	4
.nv.constant0._Z15vectorSubKernelPdPKddi:
	.zero		924


//--------------------- .nv.constant0._Z16dotProductKernelPKdS0_Pdi --------------------------
	.section	.nv.constant0._Z16dotProductKernelPKdS0_Pdi,"a",@progbits
	.sectionflags	@""
	.align	4
.nv.constant0._Z16dotProductKernelPKdS0_Pdi:
	.zero		924


//--------------------- SYMBOLS --------------------------

	.type		.nv.reservedSmem.offset0,@object
	.size		.nv.reservedSmem.offset0,0x4
	.type		.nv.reservedSmem.cap,@object
	.size		.nv.reservedSmem.cap,0x4
